	.headerflags	@"EF_CUDA_TEXMODE_UNIFIED EF_CUDA_64BIT_ADDRESS EF_CUDA_ACCELERATORS EF_CUDA_SM90 EF_CUDA_VIRTUAL_SM(EF_CUDA_SM90)"
	.elftype	@"ET_EXEC"


//--------------------- .nv.info                  --------------------------
	.section	.nv.info,"",@"SHT_CUDA_INFO"
	.align	4


	//----- nvinfo : EIATTR_REGCOUNT
	.align		4
        /*0000*/ 	.byte	0x04, 0x2f
        /*0002*/ 	.short	(.L_1 - .L_0)
	.align		4
.L_0:
        /*0004*/ 	.word	index@(triton_poi_fused_cat_15)
        /*0008*/ 	.word	0x00000013


	//----- nvinfo : EIATTR_MIN_STACK_SIZE
	.align		4
.L_1:
        /*000c*/ 	.byte	0x04, 0x12
        /*000e*/ 	.short	(.L_3 - .L_2)
	.align		4
.L_2:
        /*0010*/ 	.word	index@(triton_poi_fused_cat_15)
        /*0014*/ 	.word	0x00000000


	//----- nvinfo : EIATTR_FRAME_SIZE
	.align		4
.L_3:
        /*0018*/ 	.byte	0x04, 0x11
        /*001a*/ 	.short	(.L_5 - .L_4)
	.align		4
.L_4:
        /*001c*/ 	.word	index@(triton_poi_fused_cat_15)
        /*0020*/ 	.word	0x00000000


	//----- nvinfo : EIATTR_MIN_STACK_SIZE
	.align		4
.L_5:
        /*0024*/ 	.byte	0x04, 0x12
        /*0026*/ 	.short	(.L_7 - .L_6)
	.align		4
.L_6:
        /*0028*/ 	.word	index@(triton_poi_fused_cat_15)
        /*002c*/ 	.word	0x00000000
.L_7:


//--------------------- .nv.info.triton_poi_fused_cat_15 --------------------------
	.section	.nv.info.triton_poi_fused_cat_15,"",@"SHT_CUDA_INFO"
	.sectionflags	@""
	.align	4


	//----- nvinfo : EIATTR_CUDA_API_VERSION
	.align		4
        /*0000*/ 	.byte	0x04, 0x37
        /*0002*/ 	.short	(.L_9 - .L_8)
.L_8:
        /*0004*/ 	.word	0x0000007c


	//----- nvinfo : EIATTR_KPARAM_INFO
	.align		4
.L_9:
        /*0008*/ 	.byte	0x04, 0x17
        /*000a*/ 	.short	(.L_11 - .L_10)
.L_10:
        /*000c*/ 	.word	0x00000000
        /*0010*/ 	.short	0x0004
        /*0012*/ 	.short	0x0020
        /*0014*/ 	.byte	0x00, 0xf0, 0x11, 0x00


	//----- nvinfo : EIATTR_KPARAM_INFO
	.align		4
.L_11:
        /*0018*/ 	.byte	0x04, 0x17
        /*001a*/ 	.short	(.L_13 - .L_12)
.L_12:
        /*001c*/ 	.word	0x00000000
        /*0020*/ 	.short	0x0003
        /*0022*/ 	.short	0x0018
        /*0024*/ 	.byte	0x00, 0xf4, 0x21, 0x00


	//----- nvinfo : EIATTR_KPARAM_INFO
	.align		4
.L_13:
        /*0028*/ 	.byte	0x04, 0x17
        /*002a*/ 	.short	(.L_15 - .L_14)
.L_14:
        /*002c*/ 	.word	0x00000000
        /*0030*/ 	.short	0x0002
        /*0032*/ 	.short	0x0010
        /*0034*/ 	.byte	0x00, 0xf4, 0x21, 0x00


	//----- nvinfo : EIATTR_KPARAM_INFO
	.align		4
.L_15:
        /*0038*/ 	.byte	0x04, 0x17
        /*003a*/ 	.short	(.L_17 - .L_16)
.L_16:
        /*003c*/ 	.word	0x00000000
        /*0040*/ 	.short	0x0001
        /*0042*/ 	.short	0x0008
        /*0044*/ 	.byte	0x00, 0xf4, 0x21, 0x00


	//----- nvinfo : EIATTR_KPARAM_INFO
	.align		4
.L_17:
        /*0048*/ 	.byte	0x04, 0x17
        /*004a*/ 	.short	(.L_19 - .L_18)
.L_18:
        /*004c*/ 	.word	0x00000000
        /*0050*/ 	.short	0x0000
        /*0052*/ 	.short	0x0000
        /*0054*/ 	.byte	0x00, 0xf4, 0x21, 0x00


	//----- nvinfo : EIATTR_SPARSE_MMA_MASK
	.align		4
.L_19:
        /*0058*/ 	.byte	0x03, 0x50
        /*005a*/ 	.short	0x0000


	//----- nvinfo : EIATTR_MAXREG_COUNT
	.align		4
        /*005c*/ 	.byte	0x03, 0x1b
        /*005e*/ 	.short	0x00ff


	//----- nvinfo : EIATTR_EXIT_INSTR_OFFSETS
	.align		4
        /*0060*/ 	.byte	0x04, 0x1c
        /*0062*/ 	.short	(.L_21 - .L_20)


	//   ....[0]....
.L_20:
        /*0064*/ 	.word	0x00000350


	//----- nvinfo : EIATTR_REQNTID
	.align		4
.L_21:
        /*0068*/ 	.byte	0x04, 0x10
        /*006a*/ 	.short	(.L_23 - .L_22)
.L_22:
        /*006c*/ 	.word	0x00000100
        /*0070*/ 	.word	0x00000001
        /*0074*/ 	.word	0x00000001


	//----- nvinfo : EIATTR_CBANK_PARAM_SIZE
	.align		4
.L_23:
        /*0078*/ 	.byte	0x03, 0x19
        /*007a*/ 	.short	0x0024


	//----- nvinfo : EIATTR_PARAM_CBANK
	.align		4
        /*007c*/ 	.byte	0x04, 0x0a
        /*007e*/ 	.short	(.L_25 - .L_24)
	.align		4
.L_24:
        /*0080*/ 	.word	index@(.nv.constant0.triton_poi_fused_cat_15)
        /*0084*/ 	.short	0x0210
        /*0086*/ 	.short	0x0024


	//----- nvinfo : EIATTR_SW_WAR
	.align		4
.L_25:
        /*0088*/ 	.byte	0x04, 0x36
        /*008a*/ 	.short	(.L_27 - .L_26)
.L_26:
        /*008c*/ 	.word	0x00000008
.L_27:


//--------------------- .nv.callgraph             --------------------------
	.section	.nv.callgraph,"",@"SHT_CUDA_CALLGRAPH"
	.align	4
	.sectionentsize	8
	.align		4
        /*0000*/ 	.word	0x00000000
	.align		4
        /*0004*/ 	.word	0xffffffff
	.align		4
        /*0008*/ 	.word	0x00000000
	.align		4
        /*000c*/ 	.word	0xfffffffe
	.align		4
        /*0010*/ 	.word	0x00000000
	.align		4
        /*0014*/ 	.word	0xfffffffd
	.align		4
        /*0018*/ 	.word	0x00000000
	.align		4
        /*001c*/ 	.word	0xfffffffc


//--------------------- .text.triton_poi_fused_cat_15 --------------------------
	.section	.text.triton_poi_fused_cat_15,"ax",@progbits
	.align	128
        .global         triton_poi_fused_cat_15
        .type           triton_poi_fused_cat_15,@function
        .size           triton_poi_fused_cat_15,(.L_x_1 - triton_poi_fused_cat_15)
        .other          triton_poi_fused_cat_15,@"STO_CUDA_ENTRY STV_DEFAULT"
triton_poi_fused_cat_15:
.text.triton_poi_fused_cat_15:
[----:B------:R-:W-:Y:S01]  /*0000*/  LDC R1, c[0x0][0x28] ;  /* 0x00000a00ff017b82 */ /* 0x000fe20000000800 */
[----:B------:R-:W1:Y:S07]  /*0010*/  S2R R0, SR_TID.X ;  /* 0x0000000000007919 */ /* 0x000e6e0000002100 */
[----:B------:R-:W2:Y:S01]  /*0020*/  LDC.64 R4, c[0x0][0x218] ;  /* 0x00008600ff047b82 */ /* 0x000ea20000000a00 */
[----:B------:R-:W-:Y:S01]  /*0030*/  ULDC.64 UR6, c[0x0][0x220] ;  /* 0x0000880000067ab9 */ /* 0x000fe20000000a00 */
[----:B------:R-:W-:Y:S01]  /*0040*/  ULDC.64 UR4, c[0x0][0x208] ;  /* 0x0000820000047ab9 */ /* 0x000fe20000000a00 */
[----:B------:R-:W3:Y:S01]  /*0050*/  S2R R3, SR_CTAID.X ;  /* 0x0000000000037919 */ /* 0x000ee20000002500 */
[----:B-1----:R-:W-:-:S05]  /*0060*/  IMAD.SHL.U32 R0, R0, 0x2, RZ ;  /* 0x0000000200007824 */ /* 0x002fca00078e00ff */
[----:B------:R-:W-:-:S05]  /*0070*/  LOP3.LUT R0, R0, 0x1fe, RZ, 0xc0, !PT ;  /* 0x000001fe00007812 */ /* 0x000fca00078ec0ff */
[----:B---3--:R-:W-:Y:S02]  /*0080*/  IMAD R0, R3, 0x200, R0 ;  /* 0x0000020003007824 */ /* 0x008fe400078e0200 */
[----:B------:R-:W1:Y:S03]  /*0090*/  LDC.64 R2, c[0x0][0x210] ;  /* 0x00008400ff027b82 */ /* 0x000e660000000a00 */
[----:B------:R-:W-:-:S04]  /*00a0*/  SHF.R.S32.HI R7, RZ, 0x1f, R0 ;  /* 0x0000001fff077819 */ /* 0x000fc80000011400 */
[CC--:B------:R-:W-:Y:S02]  /*00b0*/  LEA.HI R6, R7.reuse, R0.reuse, RZ, 0xc ;  /* 0x0000000007067211 */ /* 0x0c0fe400078f60ff */
[----:B------:R-:W-:Y:S02]  /*00c0*/  LEA.HI R10, R7, R0, RZ, 0x12 ;  /* 0x00000000070a7211 */ /* 0x000fe400078f90ff */
[----:B------:R-:W-:Y:S02]  /*00d0*/  SHF.R.S32.HI R8, RZ, 0xc, R6 ;  /* 0x0000000cff087819 */ /* 0x000fe40000011406 */
[----:B------:R-:W-:Y:S02]  /*00e0*/  LOP3.LUT R7, R6, 0xfffff000, RZ, 0xc0, !PT ;  /* 0xfffff00006077812 */ /* 0x000fe400078ec0ff */
[----:B------:R-:W-:Y:S02]  /*00f0*/  LEA.HI R9, R8, R8, RZ, 0x6 ;  /* 0x0000000808097211 */ /* 0x000fe400078f30ff */
[----:B------:R-:W-:Y:S01]  /*0100*/  SHF.R.S32.HI R11, RZ, 0x12, R10 ;  /* 0x00000012ff0b7819 */ /* 0x000fe2000001140a */
[----:B------:R-:W-:Y:S01]  /*0110*/  IMAD.IADD R7, R0, 0x1, -R7 ;  /* 0x0000000100077824 */ /* 0x000fe200078e0a07 */
[----:B------:R-:W-:-:S03]  /*0120*/  LOP3.LUT R9, R9, 0xffffffc0, RZ, 0xc0, !PT ;  /* 0xffffffc009097812 */ /* 0x000fc600078ec0ff */
[----:B------:R-:W-:Y:S01]  /*0130*/  IMAD.SHL.U32 R6, R11, 0x20000, RZ ;  /* 0x000200000b067824 */ /* 0x000fe200078e00ff */
[----:B------:R-:W-:Y:S01]  /*0140*/  LOP3.LUT R11, R10, 0xfffc0000, RZ, 0xc0, !PT ;  /* 0xfffc00000a0b7812 */ /* 0x000fe200078ec0ff */
[----:B------:R-:W-:Y:S01]  /*0150*/  IMAD.IADD R9, R8, 0x1, -R9 ;  /* 0x0000000108097824 */ /* 0x000fe200078e0a09 */
[----:B------:R-:W-:Y:S02]  /*0160*/  SHF.R.S32.HI R10, RZ, 0x1f, R7 ;  /* 0x0000001fff0a7819 */ /* 0x000fe40000011407 */
[----:B------:R-:W-:Y:S01]  /*0170*/  SHF.R.S32.HI R13, RZ, 0x1f, R6 ;  /* 0x0000001fff0d7819 */ /* 0x000fe20000011406 */
[C---:B------:R-:W-:Y:S01]  /*0180*/  IMAD.SHL.U32 R8, R9.reuse, 0x1000, RZ ;  /* 0x0000100009087824 */ /* 0x040fe200078e00ff */
[C---:B------:R-:W-:Y:S01]  /*0190*/  ISETP.GE.AND P0, PT, R9.reuse, 0x20, PT ;  /* 0x000000200900780c */ /* 0x040fe20003f06270 */
[----:B--2---:R-:W-:Y:S01]  /*01a0*/  IMAD.WIDE R4, R9, 0x4, R4 ;  /* 0x0000000409047825 */ /* 0x004fe200078e0204 */
[----:B------:R-:W-:Y:S02]  /*01b0*/  IADD3 R11, R6, R0, -R11 ;  /* 0x00000000060b7210 */ /* 0x000fe40007ffe80b */
[----:B------:R-:W-:-:S02]  /*01c0*/  IADD3 R7, P1, P2, R8, R7, R6 ;  /* 0x0000000708077210 */ /* 0x000fc40007a3e006 */
[----:B------:R-:W-:Y:S01]  /*01d0*/  SHF.R.S32.HI R8, RZ, 0x1f, R8 ;  /* 0x0000001fff087819 */ /* 0x000fe20000011408 */
[----:B-1----:R-:W-:-:S03]  /*01e0*/  IMAD.WIDE R2, R11, 0x4, R2 ;  /* 0x000000040b027825 */ /* 0x002fc600078e0202 */
[----:B------:R-:W-:Y:S02]  /*01f0*/  IADD3.X R8, R8, R10, R13, P1, P2 ;  /* 0x0000000a08087210 */ /* 0x000fe40000fe440d */
[----:B------:R-:W-:Y:S02]  /*0200*/  CS2R R10, SRZ ;  /* 0x00000000000a7805 */ /* 0x000fe4000001ff00 */
[----:B------:R-:W-:Y:S02]  /*0210*/  ISETP.GT.AND P1, PT, R9, 0x1f, PT ;  /* 0x0000001f0900780c */ /* 0x000fe40003f24270 */
[----:B------:R-:W-:Y:S02]  /*0220*/  CS2R R12, SRZ ;  /* 0x00000000000c7805 */ /* 0x000fe4000001ff00 */
[C---:B------:R-:W-:Y:S02]  /*0230*/  LEA R6, P2, R7.reuse, UR6, 0x2 ;  /* 0x0000000607067c11 */ /* 0x040fe4000f8410ff */
[----:B------:R-:W-:Y:S01]  /*0240*/  CS2R R14, SRZ ;  /* 0x00000000000e7805 */ /* 0x000fe2000001ff00 */
[----:B------:R-:W2:Y:S01]  /*0250*/  @!P0 LDG.E.64 R10, desc[UR4][R2.64] ;  /* 0x00000004020a8981 */ /* 0x000ea2000c1e1b00 */
[----:B------:R-:W-:-:S02]  /*0260*/  LEA.HI.X R7, R7, UR7, R8, 0x2, P2 ;  /* 0x0000000707077c11 */ /* 0x000fc400090f1408 */
[----:B------:R-:W1:Y:S01]  /*0270*/  LDC.64 R8, c[0x0][0x228] ;  /* 0x00008a00ff087b82 */ /* 0x000e620000000a00 */
[----:B------:R-:W3:Y:S04]  /*0280*/  @!P0 LDG.E.EL R12, desc[UR4][R4.64] ;  /* 0x00000004040c8981 */ /* 0x000ee8000c2e1900 */
[----:B------:R-:W4:Y:S04]  /*0290*/  @!P0 LDG.E.EL R13, desc[UR4][R4.64] ;  /* 0x00000004040d8981 */ /* 0x000f28000c2e1900 */
[----:B------:R-:W5:Y:S01]  /*02a0*/  @P1 LDG.E.64 R14, desc[UR4][R6.64+-0x80000] ;  /* 0xf8000004060e1981 */ /* 0x000f62000c1e1b00 */
[----:B--2---:R-:W-:-:S02]  /*02b0*/  SEL R10, R10, RZ, !P0 ;  /* 0x000000ff0a0a7207 */ /* 0x004fc40004000000 */
[----:B------:R-:W-:Y:S02]  /*02c0*/  SEL R16, R11, RZ, !P0 ;  /* 0x000000ff0b107207 */ /* 0x000fe40004000000 */
[----:B---3--:R-:W-:Y:S02]  /*02d0*/  SEL R3, R12, RZ, !P0 ;  /* 0x000000ff0c037207 */ /* 0x008fe40004000000 */
[----:B----4-:R-:W-:-:S03]  /*02e0*/  SEL R13, R13, RZ, !P0 ;  /* 0x000000ff0d0d7207 */ /* 0x010fc60004000000 */
[----:B------:R-:W-:Y:S01]  /*02f0*/  FADD R12, R10, R3 ;  /* 0x000000030a0c7221 */ /* 0x000fe20000000000 */
[----:B-1----:R-:W-:Y:S01]  /*0300*/  IMAD.WIDE R2, R0, 0x4, R8 ;  /* 0x0000000400027825 */ /* 0x002fe200078e0208 */
[----:B-----5:R-:W-:-:S03]  /*0310*/  @P0 SEL R12, R14, RZ, P1 ;  /* 0x000000ff0e0c0207 */ /* 0x020fc60000800000 */
[----:B------:R-:W-:Y:S01]  /*0320*/  FADD R13, R16, R13 ;  /* 0x0000000d100d7221 */ /* 0x000fe20000000000 */
[----:B------:R-:W-:-:S05]  /*0330*/  @P0 SEL R13, R15, RZ, P1 ;  /* 0x000000ff0f0d0207 */ /* 0x000fca0000800000 */
[----:B------:R-:W-:Y:S01]  /*0340*/  STG.E.64 desc[UR4][R2.64], R12 ;  /* 0x0000000c02007986 */ /* 0x000fe2000c101b04 */
[----:B------:R-:W-:Y:S05]  /*0350*/  EXIT ;  /* 0x000000000000794d */ /* 0x000fea0003800000 */
.L_x_0:
[----:B------:R-:W-:-:S00]  /*0360*/  BRA `(.L_x_0) ;  /* 0xfffffffc00fc7947 */ /* 0x000fc0000383ffff */
[----:B------:R-:W-:-:S00]  /*0370*/  NOP ;  /* 0x0000000000007918 */ /* 0x000fc00000000000 */
        /* <DEDUP_REMOVED lines=8> */
.L_x_1:


//--------------------- .nv.constant0.triton_poi_fused_cat_15 --------------------------
	.section	.nv.constant0.triton_poi_fused_cat_15,"a",@progbits
	.sectionflags	@""
	.align	4
.nv.constant0.triton_poi_fused_cat_15:
	.zero		564
